//
// Generated by NVIDIA NVVM Compiler
//
// Compiler Build ID: CL-36424714
// Cuda compilation tools, release 13.0, V13.0.88
// Based on NVVM 20.0.0
//

.version 9.0
.target sm_100
.address_size 64

	// .globl	_Z15matrixMulKernelPfS_S_ijj
.extern .shared .align 16 .b8 shared_mem[];

.visible .entry _Z15matrixMulKernelPfS_S_ijj(
	.param .u64 .ptr .align 1 _Z15matrixMulKernelPfS_S_ijj_param_0,
	.param .u64 .ptr .align 1 _Z15matrixMulKernelPfS_S_ijj_param_1,
	.param .u64 .ptr .align 1 _Z15matrixMulKernelPfS_S_ijj_param_2,
	.param .u32 _Z15matrixMulKernelPfS_S_ijj_param_3,
	.param .u32 _Z15matrixMulKernelPfS_S_ijj_param_4,
	.param .u32 _Z15matrixMulKernelPfS_S_ijj_param_5
)
{
	.reg .pred 	%p<14>;
	.reg .b32 	%r<103>;
	.reg .b32 	%f<79>;
	.reg .b64 	%rd<13>;

	ld.param.u64 	%rd3, [_Z15matrixMulKernelPfS_S_ijj_param_0];
	ld.param.u64 	%rd4, [_Z15matrixMulKernelPfS_S_ijj_param_1];
	ld.param.u64 	%rd5, [_Z15matrixMulKernelPfS_S_ijj_param_2];
	ld.param.u32 	%r34, [_Z15matrixMulKernelPfS_S_ijj_param_3];
	mov.u32 	%r1, %ntid.x;
	mov.u32 	%r35, %ctaid.x;
	mov.u32 	%r36, %ctaid.y;
	mov.u32 	%r2, %tid.x;
	mov.u32 	%r3, %tid.y;
	mad.lo.s32 	%r4, %r36, %r1, %r3;
	mad.lo.s32 	%r5, %r35, %r1, %r2;
	add.s32 	%r37, %r1, %r34;
	add.s32 	%r38, %r37, -1;
	div.s32 	%r6, %r38, %r1;
	setp.lt.s32 	%p1, %r6, 1;
	mov.f32 	%f77, 0f00000000;
	@%p1 bra 	$L__BB0_18;
	mul.lo.s32 	%r40, %r1, %r1;
	shl.b32 	%r41, %r40, 2;
	mov.u32 	%r42, shared_mem;
	add.s32 	%r7, %r42, %r41;
	mul.lo.s32 	%r8, %r3, %r1;
	add.s32 	%r43, %r8, %r2;
	shl.b32 	%r44, %r43, 2;
	add.s32 	%r9, %r42, %r44;
	mul.lo.s32 	%r10, %r34, %r4;
	and.b32  	%r11, %r1, 7;
	and.b32  	%r12, %r1, 2040;
	shl.b32 	%r45, %r2, 2;
	add.s32 	%r46, %r41, %r45;
	add.s32 	%r13, %r42, %r46;
	shl.b32 	%r14, %r1, 5;
	shl.b32 	%r47, %r8, 2;
	add.s32 	%r48, %r47, %r42;
	add.s32 	%r15, %r48, 16;
	shl.b32 	%r16, %r1, 2;
	cvta.to.global.u64 	%rd1, %rd3;
	cvta.to.global.u64 	%rd2, %rd4;
	mov.f32 	%f77, 0f00000000;
	mov.b32 	%r96, 0;
$L__BB0_2:
	mul.lo.s32 	%r18, %r96, %r1;
	add.s32 	%r49, %r18, %r2;
	max.s32 	%r50, %r4, %r49;
	setp.ge.s32 	%p2, %r50, %r34;
	mov.f32 	%f68, 0f00000000;
	@%p2 bra 	$L__BB0_4;
	add.s32 	%r51, %r49, %r10;
	mul.wide.s32 	%rd6, %r51, 4;
	add.s64 	%rd7, %rd1, %rd6;
	ld.global.f32 	%f68, [%rd7];
$L__BB0_4:
	st.shared.f32 	[%r9], %f68;
	add.s32 	%r20, %r18, %r3;
	max.s32 	%r52, %r20, %r5;
	setp.ge.s32 	%p3, %r52, %r34;
	mov.f32 	%f69, 0f00000000;
	@%p3 bra 	$L__BB0_6;
	mad.lo.s32 	%r53, %r20, %r34, %r5;
	mul.wide.s32 	%rd8, %r53, 4;
	add.s64 	%rd9, %rd2, %rd8;
	ld.global.f32 	%f69, [%rd9];
$L__BB0_6:
	setp.lt.u32 	%p4, %r1, 8;
	add.s32 	%r55, %r8, %r2;
	shl.b32 	%r56, %r55, 2;
	add.s32 	%r57, %r7, %r56;
	st.shared.f32 	[%r57], %f69;
	bar.sync 	0;
	mov.b32 	%r101, 0;
	@%p4 bra 	$L__BB0_9;
	and.b32  	%r58, %r1, -8;
	neg.s32 	%r99, %r58;
	mov.u32 	%r97, %r15;
	mov.u32 	%r98, %r13;
$L__BB0_8:
	.pragma "nounroll";
	ld.shared.f32 	%f24, [%r97+-16];
	ld.shared.f32 	%f25, [%r98];
	fma.rn.f32 	%f26, %f24, %f25, %f77;
	ld.shared.f32 	%f27, [%r97+-12];
	add.s32 	%r59, %r98, %r16;
	ld.shared.f32 	%f28, [%r59];
	fma.rn.f32 	%f29, %f27, %f28, %f26;
	ld.shared.f32 	%f30, [%r97+-8];
	add.s32 	%r60, %r59, %r16;
	ld.shared.f32 	%f31, [%r60];
	fma.rn.f32 	%f32, %f30, %f31, %f29;
	ld.shared.f32 	%f33, [%r97+-4];
	add.s32 	%r61, %r60, %r16;
	ld.shared.f32 	%f34, [%r61];
	fma.rn.f32 	%f35, %f33, %f34, %f32;
	ld.shared.f32 	%f36, [%r97];
	add.s32 	%r62, %r61, %r16;
	ld.shared.f32 	%f37, [%r62];
	fma.rn.f32 	%f38, %f36, %f37, %f35;
	ld.shared.f32 	%f39, [%r97+4];
	add.s32 	%r63, %r62, %r16;
	ld.shared.f32 	%f40, [%r63];
	fma.rn.f32 	%f41, %f39, %f40, %f38;
	ld.shared.f32 	%f42, [%r97+8];
	add.s32 	%r64, %r63, %r16;
	ld.shared.f32 	%f43, [%r64];
	fma.rn.f32 	%f44, %f42, %f43, %f41;
	ld.shared.f32 	%f45, [%r97+12];
	add.s32 	%r65, %r64, %r16;
	ld.shared.f32 	%f46, [%r65];
	fma.rn.f32 	%f77, %f45, %f46, %f44;
	add.s32 	%r99, %r99, 8;
	add.s32 	%r98, %r98, %r14;
	add.s32 	%r97, %r97, 32;
	setp.ne.s32 	%p5, %r99, 0;
	mov.u32 	%r101, %r12;
	@%p5 bra 	$L__BB0_8;
$L__BB0_9:
	setp.eq.s32 	%p6, %r11, 0;
	@%p6 bra 	$L__BB0_17;
	add.s32 	%r66, %r11, -1;
	setp.lt.u32 	%p7, %r66, 3;
	@%p7 bra 	$L__BB0_12;
	add.s32 	%r67, %r101, %r8;
	shl.b32 	%r68, %r67, 2;
	mov.u32 	%r69, shared_mem;
	add.s32 	%r70, %r69, %r68;
	ld.shared.f32 	%f48, [%r70];
	mad.lo.s32 	%r71, %r101, %r1, %r2;
	shl.b32 	%r72, %r71, 2;
	add.s32 	%r73, %r7, %r72;
	ld.shared.f32 	%f49, [%r73];
	fma.rn.f32 	%f50, %f48, %f49, %f77;
	ld.shared.f32 	%f51, [%r70+4];
	add.s32 	%r74, %r73, %r16;
	ld.shared.f32 	%f52, [%r74];
	fma.rn.f32 	%f53, %f51, %f52, %f50;
	ld.shared.f32 	%f54, [%r70+8];
	add.s32 	%r75, %r74, %r16;
	ld.shared.f32 	%f55, [%r75];
	fma.rn.f32 	%f56, %f54, %f55, %f53;
	ld.shared.f32 	%f57, [%r70+12];
	add.s32 	%r76, %r75, %r16;
	ld.shared.f32 	%f58, [%r76];
	fma.rn.f32 	%f77, %f57, %f58, %f56;
	add.s32 	%r101, %r101, 4;
$L__BB0_12:
	and.b32  	%r77, %r1, 3;
	setp.eq.s32 	%p8, %r77, 0;
	@%p8 bra 	$L__BB0_17;
	setp.eq.s32 	%p9, %r77, 1;
	@%p9 bra 	$L__BB0_15;
	add.s32 	%r78, %r101, %r8;
	shl.b32 	%r79, %r78, 2;
	mov.u32 	%r80, shared_mem;
	add.s32 	%r81, %r80, %r79;
	ld.shared.f32 	%f60, [%r81];
	mad.lo.s32 	%r82, %r101, %r1, %r2;
	shl.b32 	%r83, %r82, 2;
	add.s32 	%r84, %r7, %r83;
	ld.shared.f32 	%f61, [%r84];
	fma.rn.f32 	%f62, %f60, %f61, %f77;
	ld.shared.f32 	%f63, [%r81+4];
	add.s32 	%r85, %r84, %r16;
	ld.shared.f32 	%f64, [%r85];
	fma.rn.f32 	%f77, %f63, %f64, %f62;
	add.s32 	%r101, %r101, 2;
$L__BB0_15:
	and.b32  	%r86, %r1, 1;
	setp.eq.b32 	%p10, %r86, 1;
	not.pred 	%p11, %p10;
	@%p11 bra 	$L__BB0_17;
	add.s32 	%r87, %r101, %r8;
	shl.b32 	%r88, %r87, 2;
	mov.u32 	%r89, shared_mem;
	add.s32 	%r90, %r89, %r88;
	ld.shared.f32 	%f65, [%r90];
	mad.lo.s32 	%r91, %r101, %r1, %r2;
	shl.b32 	%r92, %r91, 2;
	add.s32 	%r93, %r7, %r92;
	ld.shared.f32 	%f66, [%r93];
	fma.rn.f32 	%f77, %f65, %f66, %f77;
$L__BB0_17:
	bar.sync 	0;
	add.s32 	%r96, %r96, 1;
	setp.ne.s32 	%p12, %r96, %r6;
	@%p12 bra 	$L__BB0_2;
$L__BB0_18:
	max.s32 	%r94, %r4, %r5;
	setp.ge.s32 	%p13, %r94, %r34;
	@%p13 bra 	$L__BB0_20;
	mad.lo.s32 	%r95, %r34, %r4, %r5;
	cvta.to.global.u64 	%rd10, %rd5;
	mul.wide.u32 	%rd11, %r95, 4;
	add.s64 	%rd12, %rd10, %rd11;
	st.global.f32 	[%rd12], %f77;
$L__BB0_20:
	ret;

}


// ===== COMPILED SASS (sm_100) =====

	.target	sm_100

	.elftype	@"ET_EXEC"


//--------------------- .note.nv.tkinfo           --------------------------
	.section	.note.nv.tkinfo,"",@"SHT_NOTE"
	.sectionflags	@"SHF_NOTE_NV_TKINFO"
	.tkinfo
        /*0018*/ 	.word	0x00000002
        /*0030*/ 	.string	""
        /*0030*/ 	.string	"ptxas"
        /*0030*/ 	.string	"Cuda compilation tools, release 13.0, V13.0.88"
        /*0030*/ 	.string	"Build cuda_13.0.r13.0/compiler.36424714_0"
        /*0030*/ 	.string	"-arch sm_100 -m 64 "



//--------------------- .note.nv.cuinfo           --------------------------
	.section	.note.nv.cuinfo,"",@"SHT_NOTE"
	.sectionflags	@"SHF_NOTE_NV_CUINFO"
        /*0018*/ 	.short	0x0002
        /*001a*/ 	.short	0x0064
        /*001c*/ 	.short	0x0082
	.zero		2


//--------------------- .nv.info                  --------------------------
	.section	.nv.info,"",@"SHT_CUDA_INFO"
	.align	4


	//----- nvinfo : EIATTR_REGCOUNT
	.align		4
        /*0000*/ 	.byte	0x04, 0x2f
        /*0002*/ 	.short	(.L_1 - .L_0)
	.align		4
.L_0:
        /*0004*/ 	.word	index@(_Z15matrixMulKernelPfS_S_ijj)
        /*0008*/ 	.word	0x00000020


	//----- nvinfo : EIATTR_FRAME_SIZE
	.align		4
.L_1:
        /*000c*/ 	.byte	0x04, 0x11
        /*000e*/ 	.short	(.L_3 - .L_2)
	.align		4
.L_2:
        /*0010*/ 	.word	index@(_Z15matrixMulKernelPfS_S_ijj)
        /*0014*/ 	.word	0x00000000


	//----- nvinfo : EIATTR_MIN_STACK_SIZE
	.align		4
.L_3:
        /*0018*/ 	.byte	0x04, 0x12
        /*001a*/ 	.short	(.L_5 - .L_4)
	.align		4
.L_4:
        /*001c*/ 	.word	index@(_Z15matrixMulKernelPfS_S_ijj)
        /*0020*/ 	.word	0x00000000
.L_5:


//--------------------- .nv.compat                --------------------------
	.section	.nv.compat,"",@"SHT_CUDA_COMPAT_INFO"
	.align	4
        /*0000*/ 	.byte	0x02, 0x09, 0x00, 0x00, 0x02, 0x02, 0x01, 0x00, 0x02, 0x05, 0x05, 0x00, 0x03, 0x07, 0x01, 0x01
        /*0010*/ 	.byte	0x02, 0x03, 0x00, 0x00, 0x02, 0x06, 0x01, 0x00, 0x04, 0x0b, 0x08, 0x00, 0x09, 0x00, 0x00, 0x00
        /*0020*/ 	.byte	0x00, 0x00, 0x00, 0x00


//--------------------- .nv.info._Z15matrixMulKernelPfS_S_ijj --------------------------
	.section	.nv.info._Z15matrixMulKernelPfS_S_ijj,"",@"SHT_CUDA_INFO"
	.sectionflags	@""
	.align	4


	//----- nvinfo : EIATTR_CUDA_API_VERSION
	.align		4
        /*0000*/ 	.byte	0x04, 0x37
        /*0002*/ 	.short	(.L_7 - .L_6)
.L_6:
        /*0004*/ 	.word	0x00000082


	//----- nvinfo : EIATTR_KPARAM_INFO
	.align		4
.L_7:
        /*0008*/ 	.byte	0x04, 0x17
        /*000a*/ 	.short	(.L_9 - .L_8)
.L_8:
        /*000c*/ 	.word	0x00000000
        /*0010*/ 	.short	0x0005
        /*0012*/ 	.short	0x0020
        /*0014*/ 	.byte	0x00, 0xf0, 0x11, 0x00


	//----- nvinfo : EIATTR_KPARAM_INFO
	.align		4
.L_9:
        /*0018*/ 	.byte	0x04, 0x17
        /*001a*/ 	.short	(.L_11 - .L_10)
.L_10:
        /*001c*/ 	.word	0x00000000
        /*0020*/ 	.short	0x0004
        /*0022*/ 	.short	0x001c
        /*0024*/ 	.byte	0x00, 0xf0, 0x11, 0x00


	//----- nvinfo : EIATTR_KPARAM_INFO
	.align		4
.L_11:
        /*0028*/ 	.byte	0x04, 0x17
        /*002a*/ 	.short	(.L_13 - .L_12)
.L_12:
        /*002c*/ 	.word	0x00000000
        /*0030*/ 	.short	0x0003
        /*0032*/ 	.short	0x0018
        /*0034*/ 	.byte	0x00, 0xf0, 0x11, 0x00


	//----- nvinfo : EIATTR_KPARAM_INFO
	.align		4
.L_13:
        /*0038*/ 	.byte	0x04, 0x17
        /*003a*/ 	.short	(.L_15 - .L_14)
.L_14:
        /*003c*/ 	.word	0x00000000
        /*0040*/ 	.short	0x0002
        /*0042*/ 	.short	0x0010
        /*0044*/ 	.byte	0x00, 0xf5, 0x21, 0x00


	//----- nvinfo : EIATTR_KPARAM_INFO
	.align		4
.L_15:
        /*0048*/ 	.byte	0x04, 0x17
        /*004a*/ 	.short	(.L_17 - .L_16)
.L_16:
        /*004c*/ 	.word	0x00000000
        /*0050*/ 	.short	0x0001
        /*0052*/ 	.short	0x0008
        /*0054*/ 	.byte	0x00, 0xf5, 0x21, 0x00


	//----- nvinfo : EIATTR_KPARAM_INFO
	.align		4
.L_17:
        /*0058*/ 	.byte	0x04, 0x17
        /*005a*/ 	.short	(.L_19 - .L_18)
.L_18:
        /*005c*/ 	.word	0x00000000
        /*0060*/ 	.short	0x0000
        /*0062*/ 	.short	0x0000
        /*0064*/ 	.byte	0x00, 0xf5, 0x21, 0x00


	//----- nvinfo : EIATTR_SPARSE_MMA_MASK
	.align		4
.L_19:
        /*0068*/ 	.byte	0x03, 0x50
        /*006a*/ 	.short	0x0000


	//----- nvinfo : EIATTR_MAXREG_COUNT
	.align		4
        /*006c*/ 	.byte	0x03, 0x1b
        /*006e*/ 	.short	0x00ff


	//----- nvinfo : EIATTR_NUM_BARRIERS
	.align		4
        /*0070*/ 	.byte	0x02, 0x4c
        /*0072*/ 	.byte	0x01
	.zero		1


	//----- nvinfo : EIATTR_MERCURY_ISA_VERSION
	.align		4
        /*0074*/ 	.byte	0x03, 0x5f
        /*0076*/ 	.short	0x0101


	//----- nvinfo : EIATTR_VRC_CTA_INIT_COUNT
	.align		4
        /*0078*/ 	.byte	0x02, 0x4a
	.zero		1
	.zero		1


	//----- nvinfo : EIATTR_EXIT_INSTR_OFFSETS
	.align		4
        /*007c*/ 	.byte	0x04, 0x1c
        /*007e*/ 	.short	(.L_21 - .L_20)


	//   ....[0]....
.L_20:
        /*0080*/ 	.word	0x00000bd0


	//   ....[1]....
        /*0084*/ 	.word	0x00000c20


	//----- nvinfo : EIATTR_CBANK_PARAM_SIZE
	.align		4
.L_21:
        /*0088*/ 	.byte	0x03, 0x19
        /*008a*/ 	.short	0x0024


	//----- nvinfo : EIATTR_PARAM_CBANK
	.align		4
        /*008c*/ 	.byte	0x04, 0x0a
        /*008e*/ 	.short	(.L_23 - .L_22)
	.align		4
.L_22:
        /*0090*/ 	.word	index@(.nv.constant0._Z15matrixMulKernelPfS_S_ijj)
        /*0094*/ 	.short	0x0380
        /*0096*/ 	.short	0x0024


	//----- nvinfo : EIATTR_SW_WAR
	.align		4
.L_23:
        /*0098*/ 	.byte	0x04, 0x36
        /*009a*/ 	.short	(.L_25 - .L_24)
.L_24:
        /*009c*/ 	.word	0x00000008
.L_25:


//--------------------- .nv.callgraph             --------------------------
	.section	.nv.callgraph,"",@"SHT_CUDA_CALLGRAPH"
	.align	4
	.sectionentsize	8
	.align		4
        /*0000*/ 	.word	0x00000000
	.align		4
        /*0004*/ 	.word	0xffffffff
	.align		4
        /*0008*/ 	.word	0x00000000
	.align		4
        /*000c*/ 	.word	0xfffffffe
	.align		4
        /*0010*/ 	.word	0x00000000
	.align		4
        /*0014*/ 	.word	0xfffffffd
	.align		4
        /*0018*/ 	.word	0x00000000
	.align		4
        /*001c*/ 	.word	0xfffffffc


//--------------------- .text._Z15matrixMulKernelPfS_S_ijj --------------------------
	.section	.text._Z15matrixMulKernelPfS_S_ijj,"ax",@progbits
	.align	128
        .global         _Z15matrixMulKernelPfS_S_ijj
        .type           _Z15matrixMulKernelPfS_S_ijj,@function
        .size           _Z15matrixMulKernelPfS_S_ijj,(.L_x_8 - _Z15matrixMulKernelPfS_S_ijj)
        .other          _Z15matrixMulKernelPfS_S_ijj,@"STO_CUDA_ENTRY STV_DEFAULT"
_Z15matrixMulKernelPfS_S_ijj:
.text._Z15matrixMulKernelPfS_S_ijj:
[----:B------:R-:W-:Y:S08]  /*0000*/  LDC R1, c[0x0][0x37c] ;  /* 0x0000df00ff017b82 */ /* 0x000ff00000000800 */
[----:B------:R-:W0:Y:S01]  /*0010*/  LDC R0, c[0x0][0x360] ;  /* 0x0000d800ff007b82 */ /* 0x000e220000000800 */
[----:B------:R-:W1:Y:S01]  /*0020*/  LDCU UR7, c[0x0][0x398] ;  /* 0x00007300ff0777ac */ /* 0x000e620008000800 */
[----:B------:R-:W-:Y:S01]  /*0030*/  MOV R17, RZ ;  /* 0x000000ff00117202 */ /* 0x000fe20000000f00 */
[----:B------:R-:W2:Y:S05]  /*0040*/  LDCU.64 UR8, c[0x0][0x358] ;  /* 0x00006b00ff0877ac */ /* 0x000eaa0008000a00 */
[----:B------:R-:W-:Y:S08]  /*0050*/  S2UR UR5, SR_CTAID.Y ;  /* 0x00000000000579c3 */ /* 0x000ff00000002600 */
[----:B------:R-:W3:Y:S01]  /*0060*/  S2UR UR4, SR_CTAID.X ;  /* 0x00000000000479c3 */ /* 0x000ee20000002500 */
[----:B0-----:R-:W-:Y:S01]  /*0070*/  IABS R7, R0 ;  /* 0x0000000000077213 */ /* 0x001fe20000000000 */
[----:B-1----:R-:W-:-:S03]  /*0080*/  VIADD R2, R0, UR7 ;  /* 0x0000000700027c36 */ /* 0x002fc60008000000 */
[----:B------:R-:W0:Y:S02]  /*0090*/  I2F.RP R4, R7 ;  /* 0x0000000700047306 */ /* 0x000e240000209400 */
[----:B------:R-:W-:Y:S02]  /*00a0*/  IADD3 R5, PT, PT, R2, -0x1, RZ ;  /* 0xffffffff02057810 */ /* 0x000fe40007ffe0ff */
[----:B------:R-:W-:-:S04]  /*00b0*/  IABS R2, R0 ;  /* 0x0000000000027213 */ /* 0x000fc80000000000 */
[----:B0-----:R-:W0:Y:S02]  /*00c0*/  MUFU.RCP R4, R4 ;  /* 0x0000000400047308 */ /* 0x001e240000001000 */
[----:B0-----:R-:W-:Y:S02]  /*00d0*/  VIADD R3, R4, 0xffffffe ;  /* 0x0ffffffe04037836 */ /* 0x001fe40000000000 */
[----:B------:R-:W-:Y:S02]  /*00e0*/  IMAD.MOV R4, RZ, RZ, -R2 ;  /* 0x000000ffff047224 */ /* 0x000fe400078e0a02 */
[----:B------:R-:W-:Y:S02]  /*00f0*/  HFMA2 R2, -RZ, RZ, 0, 0 ;  /* 0x00000000ff027431 */ /* 0x000fe400000001ff */
[----:B------:R-:W0:Y:S02]  /*0100*/  F2I.FTZ.U32.TRUNC.NTZ R3, R3 ;  /* 0x0000000300037305 */ /* 0x000e24000021f000 */
[----:B0-----:R-:W-:-:S05]  /*0110*/  IADD3 R6, PT, PT, RZ, -R3, RZ ;  /* 0x80000003ff067210 */ /* 0x001fca0007ffe0ff */
[----:B------:R-:W-:Y:S01]  /*0120*/  IMAD R9, R6, R7, RZ ;  /* 0x0000000706097224 */ /* 0x000fe200078e02ff */
[----:B------:R-:W-:Y:S02]  /*0130*/  IABS R6, R5 ;  /* 0x0000000500067213 */ /* 0x000fe40000000000 */
[----:B------:R-:W-:Y:S01]  /*0140*/  LOP3.LUT R5, R5, R0, RZ, 0x3c, !PT ;  /* 0x0000000005057212 */ /* 0x000fe200078e3cff */
[----:B------:R-:W-:Y:S02]  /*0150*/  IMAD.HI.U32 R2, R3, R9, R2 ;  /* 0x0000000903027227 */ /* 0x000fe400078e0002 */
[----:B------:R-:W3:Y:S01]  /*0160*/  S2R R9, SR_TID.X ;  /* 0x0000000000097919 */ /* 0x000ee20000002100 */
[----:B------:R-:W-:Y:S01]  /*0170*/  ISETP.GE.AND P1, PT, R5, RZ, PT ;  /* 0x000000ff0500720c */ /* 0x000fe20003f26270 */
[----:B------:R-:W-:-:S04]  /*0180*/  IMAD.MOV.U32 R3, RZ, RZ, R6 ;  /* 0x000000ffff037224 */ /* 0x000fc800078e0006 */
[----:B------:R-:W-:-:S04]  /*0190*/  IMAD.HI.U32 R6, R2, R3, RZ ;  /* 0x0000000302067227 */ /* 0x000fc800078e00ff */
[----:B------:R-:W-:-:S05]  /*01a0*/  IMAD R2, R6, R4, R3 ;  /* 0x0000000406027224 */ /* 0x000fca00078e0203 */
[----:B------:R-:W-:-:S13]  /*01b0*/  ISETP.GT.U32.AND P2, PT, R7, R2, PT ;  /* 0x000000020700720c */ /* 0x000fda0003f44070 */
[-C--:B------:R-:W-:Y:S01]  /*01c0*/  @!P2 IADD3 R2, PT, PT, R2, -R7.reuse, RZ ;  /* 0x800000070202a210 */ /* 0x080fe20007ffe0ff */
[----:B------:R-:W-:Y:S01]  /*01d0*/  @!P2 VIADD R6, R6, 0x1 ;  /* 0x000000010606a836 */ /* 0x000fe20000000000 */
[----:B------:R-:W-:Y:S02]  /*01e0*/  ISETP.NE.AND P2, PT, R0, RZ, PT ;  /* 0x000000ff0000720c */ /* 0x000fe40003f45270 */
[----:B------:R-:W-:Y:S01]  /*01f0*/  ISETP.GE.U32.AND P0, PT, R2, R7, PT ;  /* 0x000000070200720c */ /* 0x000fe20003f06070 */
[----:B---3--:R-:W-:Y:S01]  /*0200*/  IMAD R11, R0, UR4, R9 ;  /* 0x00000004000b7c24 */ /* 0x008fe2000f8e0209 */
[----:B------:R-:W0:Y:S11]  /*0210*/  S2R R7, SR_TID.Y ;  /* 0x0000000000077919 */ /* 0x000e360000002200 */
[----:B------:R-:W-:-:S05]  /*0220*/  @P0 IADD3 R6, PT, PT, R6, 0x1, RZ ;  /* 0x0000000106060810 */ /* 0x000fca0007ffe0ff */
[----:B------:R-:W-:Y:S01]  /*0230*/  @!P1 IMAD.MOV R6, RZ, RZ, -R6 ;  /* 0x000000ffff069224 */ /* 0x000fe200078e0a06 */
[----:B------:R-:W-:-:S04]  /*0240*/  @!P2 LOP3.LUT R6, RZ, R0, RZ, 0x33, !PT ;  /* 0x00000000ff06a212 */ /* 0x000fc800078e33ff */
[----:B------:R-:W-:Y:S01]  /*0250*/  ISETP.GE.AND P0, PT, R6, 0x1, PT ;  /* 0x000000010600780c */ /* 0x000fe20003f06270 */
[----:B0-----:R-:W-:-:S12]  /*0260*/  IMAD R8, R0, UR5, R7 ;  /* 0x0000000500087c24 */ /* 0x001fd8000f8e0207 */
[----:B--2---:R-:W-:Y:S05]  /*0270*/  @!P0 BRA `(.L_x_0) ;  /* 0x00000008004c8947 */ /* 0x004fea0003800000 */
[----:B------:R-:W0:Y:S01]  /*0280*/  S2UR UR5, SR_CgaCtaId ;  /* 0x00000000000579c3 */ /* 0x000e220000008800 */
[----:B------:R-:W-:Y:S01]  /*0290*/  UMOV UR4, 0x400 ;  /* 0x0000040000047882 */ /* 0x000fe20000000000 */
[C---:B------:R-:W-:Y:S01]  /*02a0*/  IMAD R2, R0.reuse, R0, RZ ;  /* 0x0000000000027224 */ /* 0x040fe200078e02ff */
[C---:B------:R-:W-:Y:S01]  /*02b0*/  LOP3.LUT R21, R0.reuse, 0x7, RZ, 0xc0, !PT ;  /* 0x0000000700157812 */ /* 0x040fe200078ec0ff */
[C---:B------:R-:W-:Y:S01]  /*02c0*/  IMAD R10, R0.reuse, R7, RZ ;  /* 0x00000007000a7224 */ /* 0x040fe200078e02ff */
[----:B------:R-:W-:Y:S01]  /*02d0*/  LOP3.LUT R12, R0, 0x7f8, RZ, 0xc0, !PT ;  /* 0x000007f8000c7812 */ /* 0x000fe200078ec0ff */
[----:B------:R-:W-:Y:S01]  /*02e0*/  IMAD.SHL.U32 R2, R2, 0x4, RZ ;  /* 0x0000000402027824 */ /* 0x000fe200078e00ff */
[----:B------:R-:W-:Y:S01]  /*02f0*/  MOV R17, RZ ;  /* 0x000000ff00117202 */ /* 0x000fe20000000f00 */
[----:B------:R-:W-:-:S03]  /*0300*/  IMAD.IADD R14, R10, 0x1, R9 ;  /* 0x000000010a0e7824 */ /* 0x000fc600078e0209 */
[----:B------:R-:W-:Y:S01]  /*0310*/  LEA R15, R9, R2, 0x2 ;  /* 0x00000002090f7211 */ /* 0x000fe200078e10ff */
[----:B0-----:R-:W-:-:S06]  /*0320*/  ULEA UR4, UR5, UR4, 0x18 ;  /* 0x0000000405047291 */ /* 0x001fcc000f8ec0ff */
[----:B------:R-:W-:Y:S01]  /*0330*/  LEA R16, R10, UR4, 0x2 ;  /* 0x000000040a107c11 */ /* 0x000fe2000f8e10ff */
[----:B------:R-:W-:Y:S01]  /*0340*/  VIADD R13, R2, UR4 ;  /* 0x00000004020d7c36 */ /* 0x000fe20008000000 */
[----:B------:R-:W-:Y:S02]  /*0350*/  LEA R14, R14, UR4, 0x2 ;  /* 0x000000040e0e7c11 */ /* 0x000fe4000f8e10ff */
[----:B------:R-:W-:Y:S01]  /*0360*/  IADD3 R15, PT, PT, R15, UR4, RZ ;  /* 0x000000040f0f7c10 */ /* 0x000fe2000fffe0ff */
[----:B------:R-:W-:Y:S01]  /*0370*/  VIADD R16, R16, 0x10 ;  /* 0x0000001010107836 */ /* 0x000fe20000000000 */
[----:B------:R-:W-:-:S06]  /*0380*/  UMOV UR4, URZ ;  /* 0x000000ff00047c82 */ /* 0x000fcc0008000000 */
.L_x_6:
[----:B0-----:R-:W0:Y:S01]  /*0390*/  LDCU UR7, c[0x0][0x398] ;  /* 0x00007300ff0777ac */ /* 0x001e220008000800 */
[----:B------:R-:W-:Y:S02]  /*03a0*/  IMAD R2, R0, UR4, RZ ;  /* 0x0000000400027c24 */ /* 0x000fe4000f8e02ff */
[----:B------:R-:W-:Y:S02]  /*03b0*/  HFMA2 R23, -RZ, RZ, 0, 0 ;  /* 0x00000000ff177431 */ /* 0x000fe400000001ff */
[C---:B------:R-:W-:Y:S01]  /*03c0*/  IMAD.IADD R18, R2.reuse, 0x1, R7 ;  /* 0x0000000102127824 */ /* 0x040fe200078e0207 */
[----:B------:R-:W-:-:S04]  /*03d0*/  IADD3 R19, PT, PT, R2, R9, RZ ;  /* 0x0000000902137210 */ /* 0x000fc80007ffe0ff */
[----:B------:R-:W-:Y:S02]  /*03e0*/  VIMNMX R2, PT, PT, R8, R19, !PT ;  /* 0x0000001308027248 */ /* 0x000fe40007fe0100 */
[----:B------:R-:W-:Y:S02]  /*03f0*/  VIMNMX R3, PT, PT, R11, R18, !PT ;  /* 0x000000120b037248 */ /* 0x000fe40007fe0100 */
[----:B0-----:R-:W-:Y:S02]  /*0400*/  ISETP.GE.AND P0, PT, R2, UR7, PT ;  /* 0x0000000702007c0c */ /* 0x001fe4000bf06270 */
[----:B------:R-:W-:-:S11]  /*0410*/  ISETP.GE.AND P1, PT, R3, UR7, PT ;  /* 0x0000000703007c0c */ /* 0x000fd6000bf26270 */
[----:B------:R-:W0:Y:S01]  /*0420*/  @!P0 LDC.64 R4, c[0x0][0x380] ;  /* 0x0000e000ff048b82 */ /* 0x000e220000000a00 */
[----:B------:R-:W-:Y:S02]  /*0430*/  @!P0 IMAD R19, R8, UR7, R19 ;  /* 0x0000000708138c24 */ /* 0x000fe4000f8e0213 */
[----:B------:R-:W-:-:S05]  /*0440*/  @!P1 IMAD R25, R18, UR7, R11 ;  /* 0x0000000712199c24 */ /* 0x000fca000f8e020b */
[----:B------:R-:W1:Y:S01]  /*0450*/  @!P1 LDC.64 R2, c[0x0][0x388] ;  /* 0x0000e200ff029b82 */ /* 0x000e620000000a00 */
[----:B0-----:R-:W-:Y:S01]  /*0460*/  @!P0 IMAD.WIDE R4, R19, 0x4, R4 ;  /* 0x0000000413048825 */ /* 0x001fe200078e0204 */
[----:B------:R-:W-:-:S04]  /*0470*/  CS2R R18, SRZ ;  /* 0x0000000000127805 */ /* 0x000fc8000001ff00 */
[----:B------:R-:W2:Y:S01]  /*0480*/  @!P0 LDG.E R23, desc[UR8][R4.64] ;  /* 0x0000000804178981 */ /* 0x000ea2000c1e1900 */
[----:B-1----:R-:W-:-:S05]  /*0490*/  @!P1 IMAD.WIDE R2, R25, 0x4, R2 ;  /* 0x0000000419029825 */ /* 0x002fca00078e0202 */
[----:B------:R-:W3:Y:S01]  /*04a0*/  @!P1 LDG.E R18, desc[UR8][R2.64] ;  /* 0x0000000802129981 */ /* 0x000ee2000c1e1900 */
[----:B------:R-:W-:Y:S01]  /*04b0*/  ISETP.GE.U32.AND P1, PT, R0, 0x8, PT ;  /* 0x000000080000780c */ /* 0x000fe20003f26070 */
[----:B------:R-:W-:Y:S01]  /*04c0*/  IMAD.IADD R20, R10, 0x1, R9 ;  /* 0x000000010a147824 */ /* 0x000fe200078e0209 */
[----:B------:R-:W-:-:S04]  /*04d0*/  UIADD3 UR4, UPT, UPT, UR4, 0x1, URZ ;  /* 0x0000000104047890 */ /* 0x000fc8000fffe0ff */
[----:B------:R-:W-:Y:S02]  /*04e0*/  LEA R25, R20, R13, 0x2 ;  /* 0x0000000d14197211 */ /* 0x000fe400078e10ff */
[----:B------:R-:W-:Y:S01]  /*04f0*/  ISETP.NE.AND P0, PT, R6, UR4, PT ;  /* 0x0000000406007c0c */ /* 0x000fe2000bf05270 */
[----:B--2---:R0:W-:Y:S04]  /*0500*/  STS [R14], R23 ;  /* 0x000000170e007388 */ /* 0x0041e80000000800 */
[----:B---3--:R0:W-:Y:S01]  /*0510*/  STS [R25], R18 ;  /* 0x0000001219007388 */ /* 0x0081e20000000800 */
[----:B------:R-:W-:Y:S06]  /*0520*/  BAR.SYNC.DEFER_BLOCKING 0x0 ;  /* 0x0000000000007b1d */ /* 0x000fec0000010000 */
[----:B------:R-:W-:Y:S05]  /*0530*/  @!P1 BRA `(.L_x_1) ;  /* 0x0000000000a49947 */ /* 0x000fea0003800000 */
[----:B------:R-:W-:Y:S01]  /*0540*/  LOP3.LUT R4, R0, 0xfffffff8, RZ, 0xc0, !PT ;  /* 0xfffffff800047812 */ /* 0x000fe200078ec0ff */
[----:B------:R-:W-:Y:S01]  /*0550*/  IMAD.MOV.U32 R2, RZ, RZ, R16 ;  /* 0x000000ffff027224 */ /* 0x000fe200078e0010 */
[----:B------:R-:W-:-:S03]  /*0560*/  MOV R3, R15 ;  /* 0x0000000f00037202 */ /* 0x000fc60000000f00 */
[----:B------:R-:W-:-:S07]  /*0570*/  IMAD.MOV R4, RZ, RZ, -R4 ;  /* 0x000000ffff047224 */ /* 0x000fce00078e0a04 */
.L_x_2:
[----:B0-----:R-:W-:Y:S01]  /*0580*/  LEA R25, R0, R3, 0x2 ;  /* 0x0000000300197211 */ /* 0x001fe200078e10ff */
[----:B------:R-:W-:Y:S01]  /*0590*/  LDS R24, [R2+-0x10] ;  /* 0xfffff00002187984 */ /* 0x000fe20000000800 */
[----:B------:R-:W-:-:S03]  /*05a0*/  VIADD R4, R4, 0x8 ;  /* 0x0000000804047836 */ /* 0x000fc60000000000 */
[----:B------:R0:W1:Y:S01]  /*05b0*/  LDS R23, [R3] ;  /* 0x0000000003177984 */ /* 0x0000620000000800 */
[----:B------:R-:W-:Y:S01]  /*05c0*/  IMAD R27, R0, 0x4, R25 ;  /* 0x00000004001b7824 */ /* 0x000fe200078e0219 */
[----:B------:R-:W-:Y:S02]  /*05d0*/  ISETP.NE.AND P1, PT, R4, RZ, PT ;  /* 0x000000ff0400720c */ /* 0x000fe40003f25270 */
[----:B------:R-:W-:Y:S02]  /*05e0*/  LDS R22, [R2+-0xc] ;  /* 0xfffff40002167984 */ /* 0x000fe40000000800 */
[C---:B------:R-:W-:Y:S02]  /*05f0*/  LEA R29, R0.reuse, R27, 0x2 ;  /* 0x0000001b001d7211 */ /* 0x040fe400078e10ff */
[----:B------:R-:W2:Y:S01]  /*0600*/  LDS R25, [R25] ;  /* 0x0000000019197984 */ /* 0x000ea20000000800 */
[C---:B0-----:R-:W-:Y:S02]  /*0610*/  LEA R3, R0.reuse, R3, 0x5 ;  /* 0x0000000300037211 */ /* 0x041fe400078e28ff */
[----:B------:R-:W-:Y:S01]  /*0620*/  IMAD R26, R0, 0x4, R29 ;  /* 0x00000004001a7824 */ /* 0x000fe200078e021d */
[----:B------:R-:W-:Y:S04]  /*0630*/  LDS R19, [R2+-0x8] ;  /* 0xfffff80002137984 */ /* 0x000fe80000000800 */
[----:B------:R-:W0:Y:S04]  /*0640*/  LDS R20, [R27] ;  /* 0x000000001b147984 */ /* 0x000e280000000800 */
[----:B------:R-:W-:Y:S04]  /*0650*/  LDS R5, [R2+-0x4] ;  /* 0xfffffc0002057984 */ /* 0x000fe80000000800 */
[----:B------:R-:W3:Y:S01]  /*0660*/  LDS R18, [R29] ;  /* 0x000000001d127984 */ /* 0x000ee20000000800 */
[----:B-1----:R-:W-:-:S03]  /*0670*/  FFMA R23, R24, R23, R17 ;  /* 0x0000001718177223 */ /* 0x002fc60000000011 */
[----:B------:R-:W-:Y:S01]  /*0680*/  LDS R17, [R2] ;  /* 0x0000000002117984 */ /* 0x000fe20000000800 */
[----:B--2---:R-:W-:Y:S01]  /*0690*/  FFMA R24, R22, R25, R23 ;  /* 0x0000001916187223 */ /* 0x004fe20000000017 */
[C---:B------:R-:W-:Y:S02]  /*06a0*/  LEA R23, R0.reuse, R26, 0x2 ;  /* 0x0000001a00177211 */ /* 0x040fe400078e10ff */
[----:B------:R-:W1:Y:S03]  /*06b0*/  LDS R22, [R26] ;  /* 0x000000001a167984 */ /* 0x000e660000000800 */
[C---:B------:R-:W-:Y:S02]  /*06c0*/  IMAD R25, R0.reuse, 0x4, R23 ;  /* 0x0000000400197824 */ /* 0x040fe400078e0217 */
[----:B0-----:R-:W-:Y:S02]  /*06d0*/  FFMA R24, R19, R20, R24 ;  /* 0x0000001413187223 */ /* 0x001fe40000000018 */
[----:B------:R-:W-:Y:S01]  /*06e0*/  LDS R19, [R2+0x4] ;  /* 0x0000040002137984 */ /* 0x000fe20000000800 */
[----:B------:R-:W-:-:S03]  /*06f0*/  LEA R27, R0, R25, 0x2 ;  /* 0x00000019001b7211 */ /* 0x000fc600078e10ff */
[----:B------:R-:W0:Y:S01]  /*0700*/  LDS R20, [R23] ;  /* 0x0000000017147984 */ /* 0x000e220000000800 */
[----:B---3--:R-:W-:-:S03]  /*0710*/  FFMA R18, R5, R18, R24 ;  /* 0x0000001205127223 */ /* 0x008fc60000000018 */
[----:B------:R-:W-:Y:S04]  /*0720*/  LDS R5, [R2+0x8] ;  /* 0x0000080002057984 */ /* 0x000fe80000000800 */
[----:B------:R-:W2:Y:S04]  /*0730*/  LDS R25, [R25] ;  /* 0x0000000019197984 */ /* 0x000ea80000000800 */
[----:B------:R-:W-:Y:S04]  /*0740*/  LDS R27, [R27] ;  /* 0x000000001b1b7984 */ /* 0x000fe80000000800 */
[----:B------:R3:W4:Y:S02]  /*0750*/  LDS R24, [R2+0xc] ;  /* 0x00000c0002187984 */ /* 0x0007240000000800 */
[----:B---3--:R-:W-:-:S02]  /*0760*/  VIADD R2, R2, 0x20 ;  /* 0x0000002002027836 */ /* 0x008fc40000000000 */
[----:B-1----:R-:W-:-:S04]  /*0770*/  FFMA R18, R17, R22, R18 ;  /* 0x0000001611127223 */ /* 0x002fc80000000012 */
[----:B0-----:R-:W-:-:S04]  /*0780*/  FFMA R18, R19, R20, R18 ;  /* 0x0000001413127223 */ /* 0x001fc80000000012 */
[----:B--2---:R-:W-:-:S04]  /*0790*/  FFMA R5, R5, R25, R18 ;  /* 0x0000001905057223 */ /* 0x004fc80000000012 */
[----:B----4-:R-:W-:Y:S01]  /*07a0*/  FFMA R17, R24, R27, R5 ;  /* 0x0000001b18117223 */ /* 0x010fe20000000005 */
[----:B------:R-:W-:Y:S06]  /*07b0*/  @P1 BRA `(.L_x_2) ;  /* 0xfffffffc00701947 */ /* 0x000fec000383ffff */
[----:B------:R-:W-:-:S07]  /*07c0*/  MOV R19, R12 ;  /* 0x0000000c00137202 */ /* 0x000fce0000000f00 */
.L_x_1:
[----:B------:R-:W-:-:S13]  /*07d0*/  ISETP.NE.AND P1, PT, R21, RZ, PT ;  /* 0x000000ff1500720c */ /* 0x000fda0003f25270 */
[----:B------:R-:W-:Y:S05]  /*07e0*/  @!P1 BRA `(.L_x_3) ;  /* 0x0000000000e89947 */ /* 0x000fea0003800000 */
[----:B------:R-:W-:Y:S01]  /*07f0*/  VIADD R2, R21, 0xffffffff ;  /* 0xffffffff15027836 */ /* 0x000fe20000000000 */
[----:B------:R-:W-:-:S04]  /*0800*/  LOP3.LUT P2, R20, R0, 0x3, RZ, 0xc0, !PT ;  /* 0x0000000300147812 */ /* 0x000fc8000784c0ff */
[----:B------:R-:W-:-:S13]  /*0810*/  ISETP.GE.U32.AND P1, PT, R2, 0x3, PT ;  /* 0x000000030200780c */ /* 0x000fda0003f26070 */
[----:B------:R-:W-:Y:S05]  /*0820*/  @!P1 BRA `(.L_x_4) ;  /* 0x00000000005c9947 */ /* 0x000fea0003800000 */
[----:B------:R-:W1:Y:S01]  /*0830*/  S2UR UR6, SR_CgaCtaId ;  /* 0x00000000000679c3 */ /* 0x000e620000008800 */
[----:B------:R-:W-:Y:S01]  /*0840*/  UMOV UR5, 0x400 ;  /* 0x0000040000057882 */ /* 0x000fe20000000000 */
[C---:B------:R-:W-:Y:S01]  /*0850*/  IMAD R4, R19.reuse, R0, R9 ;  /* 0x0000000013047224 */ /* 0x040fe200078e0209 */
[----:B------:R-:W-:Y:S01]  /*0860*/  IADD3 R2, PT, PT, R10, R19, RZ ;  /* 0x000000130a027210 */ /* 0x000fe20007ffe0ff */
[----:B------:R-:W-:Y:S02]  /*0870*/  VIADD R19, R19, 0x4 ;  /* 0x0000000413137836 */ /* 0x000fe40000000000 */
[----:B------:R-:W-:-:S05]  /*0880*/  IMAD R3, R4, 0x4, R13 ;  /* 0x0000000404037824 */ /* 0x000fca00078e020d */
[C---:B0-----:R-:W-:Y:S02]  /*0890*/  LEA R23, R0.reuse, R3, 0x2 ;  /* 0x0000000300177211 */ /* 0x041fe400078e10ff */
[----:B------:R-:W-:Y:S03]  /*08a0*/  LDS R3, [R3] ;  /* 0x0000000003037984 */ /* 0x000fe60000000800 */
[C---:B------:R-:W-:Y:S01]  /*08b0*/  IMAD R27, R0.reuse, 0x4, R23 ;  /* 0x00000004001b7824 */ /* 0x040fe200078e0217 */
[----:B------:R-:W-:Y:S04]  /*08c0*/  LDS R18, [R23] ;  /* 0x0000000017127984 */ /* 0x000fe80000000800 */
[----:B------:R-:W-:-:S02]  /*08d0*/  LEA R22, R0, R27, 0x2 ;  /* 0x0000001b00167211 */ /* 0x000fc400078e10ff */
[----:B------:R-:W-:Y:S01]  /*08e0*/  LDS R27, [R27] ;  /* 0x000000001b1b7984 */ /* 0x000fe20000000800 */
[----:B-1----:R-:W-:-:S03]  /*08f0*/  ULEA UR5, UR6, UR5, 0x18 ;  /* 0x0000000506057291 */ /* 0x002fc6000f8ec0ff */
[----:B------:R-:W-:Y:S03]  /*0900*/  LDS R22, [R22] ;  /* 0x0000000016167984 */ /* 0x000fe60000000800 */
[----:B------:R-:W-:-:S05]  /*0910*/  LEA R2, R2, UR5, 0x2 ;  /* 0x0000000502027c11 */ /* 0x000fca000f8e10ff */
[----:B------:R-:W0:Y:S04]  /*0920*/  LDS R4, [R2] ;  /* 0x0000000002047984 */ /* 0x000e280000000800 */
[----:B------:R-:W1:Y:S04]  /*0930*/  LDS R5, [R2+0x4] ;  /* 0x0000040002057984 */ /* 0x000e680000000800 */
[----:B------:R-:W2:Y:S04]  /*0940*/  LDS R25, [R2+0x8] ;  /* 0x0000080002197984 */ /* 0x000ea80000000800 */
[----:B------:R-:W3:Y:S01]  /*0950*/  LDS R29, [R2+0xc] ;  /* 0x00000c00021d7984 */ /* 0x000ee20000000800 */
[----:B0-----:R-:W-:-:S04]  /*0960*/  FFMA R4, R4, R3, R17 ;  /* 0x0000000304047223 */ /* 0x001fc80000000011 */
[----:B-1----:R-:W-:-:S04]  /*0970*/  FFMA R4, R5, R18, R4 ;  /* 0x0000001205047223 */ /* 0x002fc80000000004 */
[----:B--2---:R-:W-:-:S04]  /*0980*/  FFMA R4, R25, R27, R4 ;  /* 0x0000001b19047223 */ /* 0x004fc80000000004 */
[----:B---3--:R-:W-:-:S07]  /*0990*/  FFMA R17, R29, R22, R4 ;  /* 0x000000161d117223 */ /* 0x008fce0000000004 */
.L_x_4:
[----:B------:R-:W-:Y:S05]  /*09a0*/  @!P2 BRA `(.L_x_3) ;  /* 0x000000000078a947 */ /* 0x000fea0003800000 */
[----:B------:R-:W-:Y:S02]  /*09b0*/  ISETP.NE.AND P1, PT, R20, 0x1, PT ;  /* 0x000000011400780c */ /* 0x000fe40003f25270 */
[----:B------:R-:W-:-:S04]  /*09c0*/  LOP3.LUT R2, R0, 0x1, RZ, 0xc0, !PT ;  /* 0x0000000100027812 */ /* 0x000fc800078ec0ff */
[----:B------:R-:W-:-:S07]  /*09d0*/  ISETP.NE.U32.AND P2, PT, R2, 0x1, PT ;  /* 0x000000010200780c */ /* 0x000fce0003f45070 */
[----:B------:R-:W-:Y:S06]  /*09e0*/  @!P1 BRA `(.L_x_5) ;  /* 0x00000000003c9947 */ /* 0x000fec0003800000 */
[----:B------:R-:W1:Y:S01]  /*09f0*/  S2UR UR6, SR_CgaCtaId ;  /* 0x00000000000679c3 */ /* 0x000e620000008800 */
[----:B------:R-:W-:Y:S01]  /*0a00*/  UMOV UR5, 0x400 ;  /* 0x0000040000057882 */ /* 0x000fe20000000000 */
[C---:B------:R-:W-:Y:S01]  /*0a10*/  IMAD R4, R19.reuse, R0, R9 ;  /* 0x0000000013047224 */ /* 0x040fe200078e0209 */
[----:B------:R-:W-:Y:S01]  /*0a20*/  IADD3 R2, PT, PT, R10, R19, RZ ;  /* 0x000000130a027210 */ /* 0x000fe20007ffe0ff */
[----:B------:R-:W-:Y:S02]  /*0a30*/  VIADD R19, R19, 0x2 ;  /* 0x0000000213137836 */ /* 0x000fe40000000000 */
[----:B------:R-:W-:-:S05]  /*0a40*/  IMAD R3, R4, 0x4, R13 ;  /* 0x0000000404037824 */ /* 0x000fca00078e020d */
[----:B0-----:R-:W-:Y:S01]  /*0a50*/  LEA R18, R0, R3, 0x2 ;  /* 0x0000000300127211 */ /* 0x001fe200078e10ff */
[----:B------:R-:W-:Y:S05]  /*0a60*/  LDS R5, [R3] ;  /* 0x0000000003057984 */ /* 0x000fea0000000800 */
[----:B------:R-:W-:Y:S01]  /*0a70*/  LDS R18, [R18] ;  /* 0x0000000012127984 */ /* 0x000fe20000000800 */
[----:B-1----:R-:W-:-:S06]  /*0a80*/  ULEA UR5, UR6, UR5, 0x18 ;  /* 0x0000000506057291 */ /* 0x002fcc000f8ec0ff */
[----:B------:R-:W-:-:S05]  /*0a90*/  LEA R2, R2, UR5, 0x2 ;  /* 0x0000000502027c11 */ /* 0x000fca000f8e10ff */
[----:B------:R-:W0:Y:S04]  /*0aa0*/  LDS R4, [R2] ;  /* 0x0000000002047984 */ /* 0x000e280000000800 */
[----:B------:R-:W1:Y:S01]  /*0ab0*/  LDS R23, [R2+0x4] ;  /* 0x0000040002177984 */ /* 0x000e620000000800 */
[----:B0-----:R-:W-:-:S04]  /*0ac0*/  FFMA R4, R4, R5, R17 ;  /* 0x0000000504047223 */ /* 0x001fc80000000011 */
[----:B-1----:R-:W-:-:S07]  /*0ad0*/  FFMA R17, R23, R18, R4 ;  /* 0x0000001217117223 */ /* 0x002fce0000000004 */
.L_x_5:
[----:B------:R-:W-:Y:S05]  /*0ae0*/  @P2 BRA `(.L_x_3) ;  /* 0x0000000000282947 */ /* 0x000fea0003800000 */
[----:B------:R-:W1:Y:S01]  /*0af0*/  S2UR UR6, SR_CgaCtaId ;  /* 0x00000000000679c3 */ /* 0x000e620000008800 */
[----:B------:R-:W-:Y:S01]  /*0b00*/  UMOV UR5, 0x400 ;  /* 0x0000040000057882 */ /* 0x000fe20000000000 */
[-C--:B------:R-:W-:Y:S01]  /*0b10*/  IMAD R4, R0, R19.reuse, R9 ;  /* 0x0000001300047224 */ /* 0x080fe200078e0209 */
[----:B------:R-:W-:-:S03]  /*0b20*/  IADD3 R2, PT, PT, R10, R19, RZ ;  /* 0x000000130a027210 */ /* 0x000fc60007ffe0ff */
[----:B------:R-:W-:-:S06]  /*0b30*/  IMAD R4, R4, 0x4, R13 ;  /* 0x0000000404047824 */ /* 0x000fcc00078e020d */
[----:B------:R-:W-:Y:S01]  /*0b40*/  LDS R4, [R4] ;  /* 0x0000000004047984 */ /* 0x000fe20000000800 */
[----:B-1----:R-:W-:-:S06]  /*0b50*/  ULEA UR5, UR6, UR5, 0x18 ;  /* 0x0000000506057291 */ /* 0x002fcc000f8ec0ff */
[----:B------:R-:W-:-:S06]  /*0b60*/  LEA R2, R2, UR5, 0x2 ;  /* 0x0000000502027c11 */ /* 0x000fcc000f8e10ff */
[----:B------:R-:W1:Y:S02]  /*0b70*/  LDS R2, [R2] ;  /* 0x0000000002027984 */ /* 0x000e640000000800 */
[----:B-1----:R-:W-:-:S07]  /*0b80*/  FFMA R17, R2, R4, R17 ;  /* 0x0000000402117223 */ /* 0x002fce0000000011 */
.L_x_3:
[----:B------:R-:W-:Y:S06]  /*0b90*/  BAR.SYNC.DEFER_BLOCKING 0x0 ;  /* 0x0000000000007b1d */ /* 0x000fec0000010000 */
[----:B------:R-:W-:Y:S05]  /*0ba0*/  @P0 BRA `(.L_x_6) ;  /* 0xfffffff400f80947 */ /* 0x000fea000383ffff */
.L_x_0:
[----:B------:R-:W-:-:S04]  /*0bb0*/  VIMNMX R0, PT, PT, R8, R11, !PT ;  /* 0x0000000b08007248 */ /* 0x000fc80007fe0100 */
[----:B------:R-:W-:-:S13]  /*0bc0*/  ISETP.GE.AND P0, PT, R0, UR7, PT ;  /* 0x0000000700007c0c */ /* 0x000fda000bf06270 */
[----:B------:R-:W-:Y:S05]  /*0bd0*/  @P0 EXIT ;  /* 0x000000000000094d */ /* 0x000fea0003800000 */
[----:B------:R-:W1:Y:S01]  /*0be0*/  LDC.64 R2, c[0x0][0x390] ;  /* 0x0000e400ff027b82 */ /* 0x000e620000000a00 */
[----:B------:R-:W-:-:S04]  /*0bf0*/  IMAD R11, R8, UR7, R11 ;  /* 0x00000007080b7c24 */ /* 0x000fc8000f8e020b */
[----:B-1----:R-:W-:-:S05]  /*0c00*/  IMAD.WIDE.U32 R2, R11, 0x4, R2 ;  /* 0x000000040b027825 */ /* 0x002fca00078e0002 */
[----:B------:R-:W-:Y:S01]  /*0c10*/  STG.E desc[UR8][R2.64], R17 ;  /* 0x0000001102007986 */ /* 0x000fe2000c101908 */
[----:B------:R-:W-:Y:S05]  /*0c20*/  EXIT ;  /* 0x000000000000794d */ /* 0x000fea0003800000 */
.L_x_7:
[----:B------:R-:W-:-:S00]  /*0c30*/  BRA `(.L_x_7) ;  /* 0xfffffffc00fc7947 */ /* 0x000fc0000383ffff */
[----:B------:R-:W-:-:S00]  /*0c40*/  NOP ;  /* 0x0000000000007918 */ /* 0x000fc00000000000 */
        /* <DEDUP_REMOVED lines=11> */
.L_x_8:


//--------------------- .nv.shared._Z15matrixMulKernelPfS_S_ijj --------------------------
	.section	.nv.shared._Z15matrixMulKernelPfS_S_ijj,"aw",@nobits
	.sectionflags	@""
	.align	16
	.zero		1024


//--------------------- .nv.shared.reserved.0     --------------------------
	.section	.nv.shared.reserved.0,"aw",@nobits
	.weak		__nv_reservedSMEM_offset_0_alias
	.size		__nv_reservedSMEM_offset_0_alias, 0, 64
	.other		__nv_reservedSMEM_offset_0_alias,@"STO_CUDA_RESERVED_SHARED STV_DEFAULT"
__nv_reservedSMEM_offset_0_alias:
	.zero		0
	.zero		64


//--------------------- .nv.constant0._Z15matrixMulKernelPfS_S_ijj --------------------------
	.section	.nv.constant0._Z15matrixMulKernelPfS_S_ijj,"a",@progbits
	.sectionflags	@""
	.align	4
.nv.constant0._Z15matrixMulKernelPfS_S_ijj:
	.zero		932


//--------------------- SYMBOLS --------------------------

	.type		.nv.reservedSmem.offset0,@object
	.size		.nv.reservedSmem.offset0,0x4
	.type		.nv.reservedSmem.cap,@object
	.size		.nv.reservedSmem.cap,0x4
